//
// Generated by NVIDIA NVVM Compiler
//
// Compiler Build ID: CL-36424714
// Cuda compilation tools, release 13.0, V13.0.88
// Based on NVVM 20.0.0
//

.version 9.0
.target sm_100
.address_size 64

	// .globl	_Z7jaccardPiS_S_Pfi

.visible .entry _Z7jaccardPiS_S_Pfi(
	.param .u64 .ptr .align 1 _Z7jaccardPiS_S_Pfi_param_0,
	.param .u64 .ptr .align 1 _Z7jaccardPiS_S_Pfi_param_1,
	.param .u64 .ptr .align 1 _Z7jaccardPiS_S_Pfi_param_2,
	.param .u64 .ptr .align 1 _Z7jaccardPiS_S_Pfi_param_3,
	.param .u32 _Z7jaccardPiS_S_Pfi_param_4
)
{
	.reg .pred 	%p<47>;
	.reg .b32 	%r<175>;
	.reg .b32 	%f<4>;
	.reg .b64 	%rd<28>;

	ld.param.u64 	%rd9, [_Z7jaccardPiS_S_Pfi_param_0];
	ld.param.u64 	%rd10, [_Z7jaccardPiS_S_Pfi_param_1];
	ld.param.u64 	%rd11, [_Z7jaccardPiS_S_Pfi_param_2];
	ld.param.u64 	%rd8, [_Z7jaccardPiS_S_Pfi_param_3];
	ld.param.u32 	%r48, [_Z7jaccardPiS_S_Pfi_param_4];
	cvta.to.global.u64 	%rd1, %rd10;
	cvta.to.global.u64 	%rd2, %rd9;
	cvta.to.global.u64 	%rd12, %rd11;
	mov.u32 	%r49, %ntid.x;
	mov.u32 	%r50, %ctaid.x;
	mov.u32 	%r51, %tid.x;
	mad.lo.s32 	%r52, %r49, %r50, %r51;
	add.s32 	%r1, %r52, %r48;
	ld.global.u32 	%r53, [%rd12];
	setp.ge.s32 	%p1, %r1, %r53;
	@%p1 bra 	$L__BB0_22;
	mul.wide.s32 	%rd13, %r1, 4;
	add.s64 	%rd3, %rd2, %rd13;
	ld.global.u32 	%r156, [%rd3];
	ld.global.u32 	%r155, [%rd3+4];
	setp.ge.s32 	%p2, %r156, %r155;
	@%p2 bra 	$L__BB0_22;
	add.s64 	%rd4, %rd1, 32;
	cvta.to.global.u64 	%rd5, %rd8;
$L__BB0_3:
	mul.wide.s32 	%rd14, %r156, 4;
	add.s64 	%rd15, %rd1, %rd14;
	ld.global.u32 	%r54, [%rd15];
	ld.global.u32 	%r6, [%rd3];
	setp.lt.s32 	%p3, %r6, %r155;
	mul.wide.s32 	%rd16, %r54, 4;
	add.s64 	%rd6, %rd2, %rd16;
	@%p3 bra 	$L__BB0_5;
	ld.global.u32 	%r173, [%rd6];
	ld.global.u32 	%r172, [%rd6+4];
	mov.b32 	%r171, 0;
	bra.uni 	$L__BB0_21;
$L__BB0_5:
	ld.global.u32 	%r173, [%rd6];
	ld.global.u32 	%r172, [%rd6+4];
	add.s32 	%r57, %r173, 1;
	max.s32 	%r58, %r172, %r57;
	sub.s32 	%r59, %r58, %r173;
	and.b32  	%r11, %r59, 15;
	sub.s32 	%r12, %r173, %r58;
	and.b32  	%r13, %r59, 7;
	and.b32  	%r14, %r59, 3;
	and.b32  	%r60, %r59, -16;
	neg.s32 	%r15, %r60;
	mov.b32 	%r171, 0;
	mov.u32 	%r157, %r6;
$L__BB0_6:
	setp.ge.s32 	%p4, %r173, %r172;
	mul.wide.s32 	%rd17, %r157, 4;
	add.s64 	%rd18, %rd1, %rd17;
	ld.global.u32 	%r18, [%rd18];
	@%p4 bra 	$L__BB0_20;
	setp.gt.u32 	%p5, %r12, -16;
	mov.u32 	%r163, %r173;
	@%p5 bra 	$L__BB0_10;
	mov.u32 	%r159, %r15;
	mov.u32 	%r163, %r173;
$L__BB0_9:
	.pragma "nounroll";
	mul.wide.s32 	%rd19, %r163, 4;
	add.s64 	%rd20, %rd4, %rd19;
	ld.global.u32 	%r62, [%rd20+-32];
	setp.eq.s32 	%p6, %r18, %r62;
	selp.u32 	%r63, 1, 0, %p6;
	add.s32 	%r64, %r171, %r63;
	ld.global.u32 	%r65, [%rd20+-28];
	setp.eq.s32 	%p7, %r18, %r65;
	selp.u32 	%r66, 1, 0, %p7;
	add.s32 	%r67, %r64, %r66;
	ld.global.u32 	%r68, [%rd20+-24];
	setp.eq.s32 	%p8, %r18, %r68;
	selp.u32 	%r69, 1, 0, %p8;
	add.s32 	%r70, %r67, %r69;
	ld.global.u32 	%r71, [%rd20+-20];
	setp.eq.s32 	%p9, %r18, %r71;
	selp.u32 	%r72, 1, 0, %p9;
	add.s32 	%r73, %r70, %r72;
	ld.global.u32 	%r74, [%rd20+-16];
	setp.eq.s32 	%p10, %r18, %r74;
	selp.u32 	%r75, 1, 0, %p10;
	add.s32 	%r76, %r73, %r75;
	ld.global.u32 	%r77, [%rd20+-12];
	setp.eq.s32 	%p11, %r18, %r77;
	selp.u32 	%r78, 1, 0, %p11;
	add.s32 	%r79, %r76, %r78;
	ld.global.u32 	%r80, [%rd20+-8];
	setp.eq.s32 	%p12, %r18, %r80;
	selp.u32 	%r81, 1, 0, %p12;
	add.s32 	%r82, %r79, %r81;
	ld.global.u32 	%r83, [%rd20+-4];
	setp.eq.s32 	%p13, %r18, %r83;
	selp.u32 	%r84, 1, 0, %p13;
	add.s32 	%r85, %r82, %r84;
	ld.global.u32 	%r86, [%rd20];
	setp.eq.s32 	%p14, %r18, %r86;
	selp.u32 	%r87, 1, 0, %p14;
	add.s32 	%r88, %r85, %r87;
	ld.global.u32 	%r89, [%rd20+4];
	setp.eq.s32 	%p15, %r18, %r89;
	selp.u32 	%r90, 1, 0, %p15;
	add.s32 	%r91, %r88, %r90;
	ld.global.u32 	%r92, [%rd20+8];
	setp.eq.s32 	%p16, %r18, %r92;
	selp.u32 	%r93, 1, 0, %p16;
	add.s32 	%r94, %r91, %r93;
	ld.global.u32 	%r95, [%rd20+12];
	setp.eq.s32 	%p17, %r18, %r95;
	selp.u32 	%r96, 1, 0, %p17;
	add.s32 	%r97, %r94, %r96;
	ld.global.u32 	%r98, [%rd20+16];
	setp.eq.s32 	%p18, %r18, %r98;
	selp.u32 	%r99, 1, 0, %p18;
	add.s32 	%r100, %r97, %r99;
	ld.global.u32 	%r101, [%rd20+20];
	setp.eq.s32 	%p19, %r18, %r101;
	selp.u32 	%r102, 1, 0, %p19;
	add.s32 	%r103, %r100, %r102;
	ld.global.u32 	%r104, [%rd20+24];
	setp.eq.s32 	%p20, %r18, %r104;
	selp.u32 	%r105, 1, 0, %p20;
	add.s32 	%r106, %r103, %r105;
	ld.global.u32 	%r107, [%rd20+28];
	setp.eq.s32 	%p21, %r18, %r107;
	selp.u32 	%r108, 1, 0, %p21;
	add.s32 	%r171, %r106, %r108;
	add.s32 	%r163, %r163, 16;
	add.s32 	%r159, %r159, 16;
	setp.ne.s32 	%p22, %r159, 0;
	@%p22 bra 	$L__BB0_9;
$L__BB0_10:
	setp.eq.s32 	%p23, %r11, 0;
	@%p23 bra 	$L__BB0_20;
	setp.lt.u32 	%p24, %r11, 8;
	@%p24 bra 	$L__BB0_13;
	mul.wide.s32 	%rd21, %r163, 4;
	add.s64 	%rd22, %rd1, %rd21;
	ld.global.u32 	%r110, [%rd22];
	setp.eq.s32 	%p25, %r18, %r110;
	selp.u32 	%r111, 1, 0, %p25;
	add.s32 	%r112, %r171, %r111;
	ld.global.u32 	%r113, [%rd22+4];
	setp.eq.s32 	%p26, %r18, %r113;
	selp.u32 	%r114, 1, 0, %p26;
	add.s32 	%r115, %r112, %r114;
	ld.global.u32 	%r116, [%rd22+8];
	setp.eq.s32 	%p27, %r18, %r116;
	selp.u32 	%r117, 1, 0, %p27;
	add.s32 	%r118, %r115, %r117;
	ld.global.u32 	%r119, [%rd22+12];
	setp.eq.s32 	%p28, %r18, %r119;
	selp.u32 	%r120, 1, 0, %p28;
	add.s32 	%r121, %r118, %r120;
	ld.global.u32 	%r122, [%rd22+16];
	setp.eq.s32 	%p29, %r18, %r122;
	selp.u32 	%r123, 1, 0, %p29;
	add.s32 	%r124, %r121, %r123;
	ld.global.u32 	%r125, [%rd22+20];
	setp.eq.s32 	%p30, %r18, %r125;
	selp.u32 	%r126, 1, 0, %p30;
	add.s32 	%r127, %r124, %r126;
	ld.global.u32 	%r128, [%rd22+24];
	setp.eq.s32 	%p31, %r18, %r128;
	selp.u32 	%r129, 1, 0, %p31;
	add.s32 	%r130, %r127, %r129;
	ld.global.u32 	%r131, [%rd22+28];
	setp.eq.s32 	%p32, %r18, %r131;
	selp.u32 	%r132, 1, 0, %p32;
	add.s32 	%r171, %r130, %r132;
	add.s32 	%r163, %r163, 8;
$L__BB0_13:
	setp.eq.s32 	%p33, %r13, 0;
	@%p33 bra 	$L__BB0_20;
	setp.lt.u32 	%p34, %r13, 4;
	@%p34 bra 	$L__BB0_16;
	mul.wide.s32 	%rd23, %r163, 4;
	add.s64 	%rd24, %rd1, %rd23;
	ld.global.u32 	%r134, [%rd24];
	setp.eq.s32 	%p35, %r18, %r134;
	selp.u32 	%r135, 1, 0, %p35;
	add.s32 	%r136, %r171, %r135;
	ld.global.u32 	%r137, [%rd24+4];
	setp.eq.s32 	%p36, %r18, %r137;
	selp.u32 	%r138, 1, 0, %p36;
	add.s32 	%r139, %r136, %r138;
	ld.global.u32 	%r140, [%rd24+8];
	setp.eq.s32 	%p37, %r18, %r140;
	selp.u32 	%r141, 1, 0, %p37;
	add.s32 	%r142, %r139, %r141;
	ld.global.u32 	%r143, [%rd24+12];
	setp.eq.s32 	%p38, %r18, %r143;
	selp.u32 	%r144, 1, 0, %p38;
	add.s32 	%r171, %r142, %r144;
	add.s32 	%r163, %r163, 4;
$L__BB0_16:
	setp.eq.s32 	%p39, %r14, 0;
	@%p39 bra 	$L__BB0_20;
	setp.eq.s32 	%p40, %r14, 1;
	mul.wide.s32 	%rd25, %r163, 4;
	add.s64 	%rd7, %rd1, %rd25;
	ld.global.u32 	%r145, [%rd7];
	setp.eq.s32 	%p41, %r18, %r145;
	selp.u32 	%r146, 1, 0, %p41;
	add.s32 	%r171, %r171, %r146;
	@%p40 bra 	$L__BB0_20;
	setp.eq.s32 	%p42, %r14, 2;
	ld.global.u32 	%r147, [%rd7+4];
	setp.eq.s32 	%p43, %r18, %r147;
	selp.u32 	%r148, 1, 0, %p43;
	add.s32 	%r171, %r171, %r148;
	@%p42 bra 	$L__BB0_20;
	ld.global.u32 	%r149, [%rd7+8];
	setp.eq.s32 	%p44, %r18, %r149;
	selp.u32 	%r150, 1, 0, %p44;
	add.s32 	%r171, %r171, %r150;
$L__BB0_20:
	add.s32 	%r157, %r157, 1;
	setp.lt.s32 	%p45, %r157, %r155;
	@%p45 bra 	$L__BB0_6;
$L__BB0_21:
	add.s32 	%r151, %r171, %r6;
	add.s32 	%r152, %r155, %r172;
	add.s32 	%r153, %r151, %r173;
	sub.s32 	%r154, %r152, %r153;
	cvt.rn.f32.s32 	%f1, %r171;
	cvt.rn.f32.s32 	%f2, %r154;
	div.rn.f32 	%f3, %f1, %f2;
	add.s64 	%rd27, %rd5, %rd14;
	st.global.f32 	[%rd27], %f3;
	add.s32 	%r156, %r156, 1;
	ld.global.u32 	%r155, [%rd3+4];
	setp.lt.s32 	%p46, %r156, %r155;
	@%p46 bra 	$L__BB0_3;
$L__BB0_22:
	ret;

}


// ===== COMPILED SASS (sm_100) =====

	.target	sm_100

	.elftype	@"ET_EXEC"


//--------------------- .note.nv.tkinfo           --------------------------
	.section	.note.nv.tkinfo,"",@"SHT_NOTE"
	.sectionflags	@"SHF_NOTE_NV_TKINFO"
	.tkinfo
        /*0018*/ 	.word	0x00000002
        /*0030*/ 	.string	""
        /*0030*/ 	.string	"ptxas"
        /*0030*/ 	.string	"Cuda compilation tools, release 13.0, V13.0.88"
        /*0030*/ 	.string	"Build cuda_13.0.r13.0/compiler.36424714_0"
        /*0030*/ 	.string	"-arch sm_100 -m 64 "



//--------------------- .note.nv.cuinfo           --------------------------
	.section	.note.nv.cuinfo,"",@"SHT_NOTE"
	.sectionflags	@"SHF_NOTE_NV_CUINFO"
        /*0018*/ 	.short	0x0002
        /*001a*/ 	.short	0x0064
        /*001c*/ 	.short	0x0082
	.zero		2


//--------------------- .nv.info                  --------------------------
	.section	.nv.info,"",@"SHT_CUDA_INFO"
	.align	4


	//----- nvinfo : EIATTR_REGCOUNT
	.align		4
        /*0000*/ 	.byte	0x04, 0x2f
        /*0002*/ 	.short	(.L_1 - .L_0)
	.align		4
.L_0:
        /*0004*/ 	.word	index@(_Z7jaccardPiS_S_Pfi)
        /*0008*/ 	.word	0x00000020


	//----- nvinfo : EIATTR_FRAME_SIZE
	.align		4
.L_1:
        /*000c*/ 	.byte	0x04, 0x11
        /*000e*/ 	.short	(.L_3 - .L_2)
	.align		4
.L_2:
        /*0010*/ 	.word	index@($__internal_0_$__cuda_sm3x_div_rn_noftz_f32_slowpath)
        /*0014*/ 	.word	0x00000000


	//----- nvinfo : EIATTR_FRAME_SIZE
	.align		4
.L_3:
        /*0018*/ 	.byte	0x04, 0x11
        /*001a*/ 	.short	(.L_5 - .L_4)
	.align		4
.L_4:
        /*001c*/ 	.word	index@(_Z7jaccardPiS_S_Pfi)
        /*0020*/ 	.word	0x00000000


	//----- nvinfo : EIATTR_MIN_STACK_SIZE
	.align		4
.L_5:
        /*0024*/ 	.byte	0x04, 0x12
        /*0026*/ 	.short	(.L_7 - .L_6)
	.align		4
.L_6:
        /*0028*/ 	.word	index@(_Z7jaccardPiS_S_Pfi)
        /*002c*/ 	.word	0x00000000
.L_7:


//--------------------- .nv.compat                --------------------------
	.section	.nv.compat,"",@"SHT_CUDA_COMPAT_INFO"
	.align	4
        /*0000*/ 	.byte	0x02, 0x09, 0x00, 0x00, 0x02, 0x02, 0x01, 0x00, 0x02, 0x05, 0x05, 0x00, 0x03, 0x07, 0x01, 0x01
        /*0010*/ 	.byte	0x02, 0x03, 0x00, 0x00, 0x02, 0x06, 0x01, 0x00, 0x04, 0x0b, 0x08, 0x00, 0x01, 0x00, 0x00, 0x00
        /*0020*/ 	.byte	0x00, 0x00, 0x00, 0x00


//--------------------- .nv.info._Z7jaccardPiS_S_Pfi --------------------------
	.section	.nv.info._Z7jaccardPiS_S_Pfi,"",@"SHT_CUDA_INFO"
	.sectionflags	@""
	.align	4


	//----- nvinfo : EIATTR_CUDA_API_VERSION
	.align		4
        /*0000*/ 	.byte	0x04, 0x37
        /*0002*/ 	.short	(.L_9 - .L_8)
.L_8:
        /*0004*/ 	.word	0x00000082


	//----- nvinfo : EIATTR_KPARAM_INFO
	.align		4
.L_9:
        /*0008*/ 	.byte	0x04, 0x17
        /*000a*/ 	.short	(.L_11 - .L_10)
.L_10:
        /*000c*/ 	.word	0x00000000
        /*0010*/ 	.short	0x0004
        /*0012*/ 	.short	0x0020
        /*0014*/ 	.byte	0x00, 0xf0, 0x11, 0x00


	//----- nvinfo : EIATTR_KPARAM_INFO
	.align		4
.L_11:
        /*0018*/ 	.byte	0x04, 0x17
        /*001a*/ 	.short	(.L_13 - .L_12)
.L_12:
        /*001c*/ 	.word	0x00000000
        /*0020*/ 	.short	0x0003
        /*0022*/ 	.short	0x0018
        /*0024*/ 	.byte	0x00, 0xf5, 0x21, 0x00


	//----- nvinfo : EIATTR_KPARAM_INFO
	.align		4
.L_13:
        /*0028*/ 	.byte	0x04, 0x17
        /*002a*/ 	.short	(.L_15 - .L_14)
.L_14:
        /*002c*/ 	.word	0x00000000
        /*0030*/ 	.short	0x0002
        /*0032*/ 	.short	0x0010
        /*0034*/ 	.byte	0x00, 0xf5, 0x21, 0x00


	//----- nvinfo : EIATTR_KPARAM_INFO
	.align		4
.L_15:
        /*0038*/ 	.byte	0x04, 0x17
        /*003a*/ 	.short	(.L_17 - .L_16)
.L_16:
        /*003c*/ 	.word	0x00000000
        /*0040*/ 	.short	0x0001
        /*0042*/ 	.short	0x0008
        /*0044*/ 	.byte	0x00, 0xf5, 0x21, 0x00


	//----- nvinfo : EIATTR_KPARAM_INFO
	.align		4
.L_17:
        /*0048*/ 	.byte	0x04, 0x17
        /*004a*/ 	.short	(.L_19 - .L_18)
.L_18:
        /*004c*/ 	.word	0x00000000
        /*0050*/ 	.short	0x0000
        /*0052*/ 	.short	0x0000
        /*0054*/ 	.byte	0x00, 0xf5, 0x21, 0x00


	//----- nvinfo : EIATTR_SPARSE_MMA_MASK
	.align		4
.L_19:
        /*0058*/ 	.byte	0x03, 0x50
        /*005a*/ 	.short	0x0000


	//----- nvinfo : EIATTR_MAXREG_COUNT
	.align		4
        /*005c*/ 	.byte	0x03, 0x1b
        /*005e*/ 	.short	0x00ff


	//----- nvinfo : EIATTR_MERCURY_ISA_VERSION
	.align		4
        /*0060*/ 	.byte	0x03, 0x5f
        /*0062*/ 	.short	0x0101


	//----- nvinfo : EIATTR_VRC_CTA_INIT_COUNT
	.align		4
        /*0064*/ 	.byte	0x02, 0x4a
	.zero		1
	.zero		1


	//----- nvinfo : EIATTR_EXIT_INSTR_OFFSETS
	.align		4
        /*0068*/ 	.byte	0x04, 0x1c
        /*006a*/ 	.short	(.L_21 - .L_20)


	//   ....[0]....
.L_20:
        /*006c*/ 	.word	0x000000b0


	//   ....[1]....
        /*0070*/ 	.word	0x00000110


	//   ....[2]....
        /*0074*/ 	.word	0x00000f50


	//----- nvinfo : EIATTR_CRS_STACK_SIZE
	.align		4
.L_21:
        /*0078*/ 	.byte	0x04, 0x1e
        /*007a*/ 	.short	(.L_23 - .L_22)
.L_22:
        /*007c*/ 	.word	0x00000000


	//----- nvinfo : EIATTR_CBANK_PARAM_SIZE
	.align		4
.L_23:
        /*0080*/ 	.byte	0x03, 0x19
        /*0082*/ 	.short	0x0024


	//----- nvinfo : EIATTR_PARAM_CBANK
	.align		4
        /*0084*/ 	.byte	0x04, 0x0a
        /*0086*/ 	.short	(.L_25 - .L_24)
	.align		4
.L_24:
        /*0088*/ 	.word	index@(.nv.constant0._Z7jaccardPiS_S_Pfi)
        /*008c*/ 	.short	0x0380
        /*008e*/ 	.short	0x0024


	//----- nvinfo : EIATTR_SW_WAR
	.align		4
.L_25:
        /*0090*/ 	.byte	0x04, 0x36
        /*0092*/ 	.short	(.L_27 - .L_26)
.L_26:
        /*0094*/ 	.word	0x00000008
.L_27:


//--------------------- .nv.callgraph             --------------------------
	.section	.nv.callgraph,"",@"SHT_CUDA_CALLGRAPH"
	.align	4
	.sectionentsize	8
	.align		4
        /*0000*/ 	.word	0x00000000
	.align		4
        /*0004*/ 	.word	0xffffffff
	.align		4
        /*0008*/ 	.word	0x00000000
	.align		4
        /*000c*/ 	.word	0xfffffffe
	.align		4
        /*0010*/ 	.word	0x00000000
	.align		4
        /*0014*/ 	.word	0xfffffffd
	.align		4
        /*0018*/ 	.word	0x00000000
	.align		4
        /*001c*/ 	.word	0xfffffffc


//--------------------- .text._Z7jaccardPiS_S_Pfi --------------------------
	.section	.text._Z7jaccardPiS_S_Pfi,"ax",@progbits
	.align	128
        .global         _Z7jaccardPiS_S_Pfi
        .type           _Z7jaccardPiS_S_Pfi,@function
        .size           _Z7jaccardPiS_S_Pfi,(.L_x_28 - _Z7jaccardPiS_S_Pfi)
        .other          _Z7jaccardPiS_S_Pfi,@"STO_CUDA_ENTRY STV_DEFAULT"
_Z7jaccardPiS_S_Pfi:
.text._Z7jaccardPiS_S_Pfi:
[----:B------:R-:W-:Y:S08]  /*0000*/  LDC R1, c[0x0][0x37c] ;  /* 0x0000df00ff017b82 */ /* 0x000ff00000000800 */
[----:B------:R-:W0:Y:S01]  /*0010*/  LDC.64 R2, c[0x0][0x390] ;  /* 0x0000e400ff027b82 */ /* 0x000e220000000a00 */
[----:B------:R-:W0:Y:S01]  /*0020*/  LDCU.64 UR6, c[0x0][0x358] ;  /* 0x00006b00ff0677ac */ /* 0x000e220008000a00 */
[----:B------:R-:W1:Y:S01]  /*0030*/  S2R R0, SR_CTAID.X ;  /* 0x0000000000007919 */ /* 0x000e620000002500 */
[----:B------:R-:W1:Y:S01]  /*0040*/  S2R R5, SR_TID.X ;  /* 0x0000000000057919 */ /* 0x000e620000002100 */
[----:B------:R-:W1:Y:S01]  /*0050*/  LDCU UR4, c[0x0][0x360] ;  /* 0x00006c00ff0477ac */ /* 0x000e620008000800 */
[----:B------:R-:W2:Y:S01]  /*0060*/  LDCU UR5, c[0x0][0x3a0] ;  /* 0x00007400ff0577ac */ /* 0x000ea20008000800 */
[----:B0-----:R-:W3:Y:S01]  /*0070*/  LDG.E R2, desc[UR6][R2.64] ;  /* 0x0000000602027981 */ /* 0x001ee2000c1e1900 */
[----:B-1----:R-:W-:-:S04]  /*0080*/  IMAD R0, R0, UR4, R5 ;  /* 0x0000000400007c24 */ /* 0x002fc8000f8e0205 */
[----:B--2---:R-:W-:-:S05]  /*0090*/  VIADD R7, R0, UR5 ;  /* 0x0000000500077c36 */ /* 0x004fca0008000000 */
[----:B---3--:R-:W-:-:S13]  /*00a0*/  ISETP.GE.AND P0, PT, R7, R2, PT ;  /* 0x000000020700720c */ /* 0x008fda0003f06270 */
[----:B------:R-:W-:Y:S05]  /*00b0*/  @P0 EXIT ;  /* 0x000000000000094d */ /* 0x000fea0003800000 */
[----:B------:R-:W0:Y:S02]  /*00c0*/  LDC.64 R4, c[0x0][0x380] ;  /* 0x0000e000ff047b82 */ /* 0x000e240000000a00 */
[----:B0-----:R-:W-:-:S05]  /*00d0*/  IMAD.WIDE R4, R7, 0x4, R4 ;  /* 0x0000000407047825 */ /* 0x001fca00078e0204 */
[----:B------:R-:W2:Y:S04]  /*00e0*/  LDG.E R8, desc[UR6][R4.64] ;  /* 0x0000000604087981 */ /* 0x000ea8000c1e1900 */
[----:B------:R-:W2:Y:S02]  /*00f0*/  LDG.E R9, desc[UR6][R4.64+0x4] ;  /* 0x0000040604097981 */ /* 0x000ea4000c1e1900 */
[----:B--2---:R-:W-:-:S13]  /*0100*/  ISETP.GE.AND P0, PT, R8, R9, PT ;  /* 0x000000090800720c */ /* 0x004fda0003f06270 */
[----:B------:R-:W-:Y:S05]  /*0110*/  @P0 EXIT ;  /* 0x000000000000094d */ /* 0x000fea0003800000 */
[----:B------:R-:W0:Y:S02]  /*0120*/  LDCU.64 UR4, c[0x0][0x388] ;  /* 0x00007100ff0477ac */ /* 0x000e240008000a00 */
[----:B0-----:R-:W-:-:S04]  /*0130*/  UIADD3 UR4, UP0, UPT, UR4, 0x20, URZ ;  /* 0x0000002004047890 */ /* 0x001fc8000ff1e0ff */
[----:B------:R-:W-:-:S12]  /*0140*/  UIADD3.X UR5, UPT, UPT, URZ, UR5, URZ, UP0, !UPT ;  /* 0x00000005ff057290 */ /* 0x000fd800087fe4ff */
.L_x_15:
[----:B------:R-:W0:Y:S01]  /*0150*/  LDC.64 R2, c[0x0][0x388] ;  /* 0x0000e200ff027b82 */ /* 0x000e220000000a00 */
[----:B------:R-:W2:Y:S07]  /*0160*/  LDG.E R0, desc[UR6][R4.64] ;  /* 0x0000000604007981 */ /* 0x000eae000c1e1900 */
[----:B------:R-:W1:Y:S01]  /*0170*/  LDC.64 R6, c[0x0][0x380] ;  /* 0x0000e000ff067b82 */ /* 0x000e620000000a00 */
[----:B0-----:R-:W-:-:S06]  /*0180*/  IMAD.WIDE R2, R8, 0x4, R2 ;  /* 0x0000000408027825 */ /* 0x001fcc00078e0202 */
[----:B------:R-:W1:Y:S01]  /*0190*/  LDG.E R3, desc[UR6][R2.64] ;  /* 0x0000000602037981 */ /* 0x000e62000c1e1900 */
[----:B------:R-:W-:Y:S01]  /*01a0*/  BSSY.RECONVERGENT B1, `(.L_x_0) ;  /* 0x00000c2000017945 */ /* 0x000fe20003800200 */
[----:B--2---:R-:W-:Y:S01]  /*01b0*/  ISETP.GE.AND P0, PT, R0, R9, PT ;  /* 0x000000090000720c */ /* 0x004fe20003f06270 */
[----:B-1----:R-:W-:-:S12]  /*01c0*/  IMAD.WIDE R6, R3, 0x4, R6 ;  /* 0x0000000403067825 */ /* 0x002fd800078e0206 */
[----:B------:R-:W-:Y:S05]  /*01d0*/  @!P0 BRA `(.L_x_1) ;  /* 0x0000000000108947 */ /* 0x000fea0003800000 */
[----:B------:R0:W5:Y:S04]  /*01e0*/  LDG.E R11, desc[UR6][R6.64] ;  /* 0x00000006060b7981 */ /* 0x000168000c1e1900 */
[----:B------:R0:W5:Y:S01]  /*01f0*/  LDG.E R10, desc[UR6][R6.64+0x4] ;  /* 0x00000406060a7981 */ /* 0x000162000c1e1900 */
[----:B------:R-:W-:Y:S01]  /*0200*/  IMAD.MOV.U32 R20, RZ, RZ, RZ ;  /* 0x000000ffff147224 */ /* 0x000fe200078e00ff */
[----:B------:R-:W-:Y:S06]  /*0210*/  BRA `(.L_x_2) ;  /* 0x0000000800e87947 */ /* 0x000fec0003800000 */
.L_x_1:
[----:B------:R-:W2:Y:S04]  /*0220*/  LDG.E R11, desc[UR6][R6.64] ;  /* 0x00000006060b7981 */ /* 0x000ea8000c1e1900 */
[----:B------:R-:W2:Y:S01]  /*0230*/  LDG.E R10, desc[UR6][R6.64+0x4] ;  /* 0x00000406060a7981 */ /* 0x000ea2000c1e1900 */
[----:B------:R-:W-:Y:S02]  /*0240*/  IMAD.MOV.U32 R20, RZ, RZ, RZ ;  /* 0x000000ffff147224 */ /* 0x000fe400078e00ff */
[----:B------:R-:W-:Y:S01]  /*0250*/  IMAD.MOV.U32 R12, RZ, RZ, R0 ;  /* 0x000000ffff0c7224 */ /* 0x000fe200078e0000 */
[----:B--2---:R-:W-:-:S05]  /*0260*/  VIADDMNMX R2, R11, 0x1, R10, !PT ;  /* 0x000000010b027846 */ /* 0x004fca000780010a */
[----:B------:R-:W-:Y:S02]  /*0270*/  IMAD.IADD R3, R11, 0x1, -R2 ;  /* 0x000000010b037824 */ /* 0x000fe400078e0a02 */
[----:B------:R-:W-:-:S03]  /*0280*/  IMAD.IADD R2, R2, 0x1, -R11 ;  /* 0x0000000102027824 */ /* 0x000fc600078e0a0b */
[----:B------:R-:W-:Y:S02]  /*0290*/  ISETP.GT.U32.AND P0, PT, R3, -0x10, PT ;  /* 0xfffffff00300780c */ /* 0x000fe40003f04070 */
[C---:B------:R-:W-:Y:S02]  /*02a0*/  LOP3.LUT R17, R2.reuse, 0xfffffff0, RZ, 0xc0, !PT ;  /* 0xfffffff002117812 */ /* 0x040fe400078ec0ff */
[C---:B------:R-:W-:Y:S02]  /*02b0*/  LOP3.LUT R14, R2.reuse, 0xf, RZ, 0xc0, !PT ;  /* 0x0000000f020e7812 */ /* 0x040fe400078ec0ff */
[C---:B------:R-:W-:Y:S02]  /*02c0*/  LOP3.LUT R15, R2.reuse, 0x7, RZ, 0xc0, !PT ;  /* 0x00000007020f7812 */ /* 0x040fe400078ec0ff */
[----:B------:R-:W-:Y:S02]  /*02d0*/  LOP3.LUT R16, R2, 0x3, RZ, 0xc0, !PT ;  /* 0x0000000302107812 */ /* 0x000fe400078ec0ff */
[----:B------:R-:W-:-:S07]  /*02e0*/  IADD3 R17, PT, PT, -R17, RZ, RZ ;  /* 0x000000ff11117210 */ /* 0x000fce0007ffe1ff */
.L_x_12:
[----:B------:R-:W-:Y:S01]  /*02f0*/  ISETP.GE.AND P2, PT, R11, R10, PT ;  /* 0x0000000a0b00720c */ /* 0x000fe20003f46270 */
[----:B------:R-:W-:Y:S01]  /*0300*/  IMAD.MOV.U32 R7, RZ, RZ, R12 ;  /* 0x000000ffff077224 */ /* 0x000fe200078e000c */
[----:B------:R-:W-:Y:S01]  /*0310*/  BSSY.RECONVERGENT B0, `(.L_x_3) ;  /* 0x00000a9000007945 */ /* 0x000fe20003800200 */
[----:B------:R-:W-:-:S05]  /*0320*/  VIADD R12, R12, 0x1 ;  /* 0x000000010c0c7836 */ /* 0x000fca0000000000 */
[----:B------:R-:W-:-:S05]  /*0330*/  ISETP.GE.AND P1, PT, R12, R9, PT ;  /* 0x000000090c00720c */ /* 0x000fca0003f26270 */
[----:B0----5:R-:W-:Y:S08]  /*0340*/  @P2 BRA `(.L_x_4) ;  /* 0x0000000800942947 */ /* 0x021ff00003800000 */
[----:B------:R-:W0:Y:S02]  /*0350*/  LDC.64 R2, c[0x0][0x388] ;  /* 0x0000e200ff027b82 */ /* 0x000e240000000a00 */
[----:B0-----:R-:W-:-:S06]  /*0360*/  IMAD.WIDE R18, R7, 0x4, R2 ;  /* 0x0000000407127825 */ /* 0x001fcc00078e0202 */
[----:B------:R0:W5:Y:S01]  /*0370*/  LDG.E R18, desc[UR6][R18.64] ;  /* 0x0000000612127981 */ /* 0x000162000c1e1900 */
[----:B------:R-:W-:Y:S01]  /*0380*/  BSSY.RECONVERGENT B2, `(.L_x_5) ;  /* 0x000004d000027945 */ /* 0x000fe20003800200 */
[----:B------:R-:W-:Y:S01]  /*0390*/  ISETP.NE.AND P2, PT, R14, RZ, PT ;  /* 0x000000ff0e00720c */ /* 0x000fe20003f45270 */
[----:B------:R-:W-:Y:S02]  /*03a0*/  IMAD.MOV.U32 R13, RZ, RZ, R11 ;  /* 0x000000ffff0d7224 */ /* 0x000fe400078e000b */
[----:B------:R-:W-:Y:S10]  /*03b0*/  @P0 BRA `(.L_x_6) ;  /* 0x0000000400240947 */ /* 0x000ff40003800000 */
[----:B0-----:R-:W-:Y:S02]  /*03c0*/  IMAD.MOV.U32 R19, RZ, RZ, R17 ;  /* 0x000000ffff137224 */ /* 0x001fe400078e0011 */
[----:B------:R-:W-:-:S07]  /*03d0*/  IMAD.MOV.U32 R13, RZ, RZ, R11 ;  /* 0x000000ffff0d7224 */ /* 0x000fce00078e000b */
.L_x_7:
[----:B------:R-:W-:Y:S01]  /*03e0*/  MOV R7, UR5 ;  /* 0x0000000500077c02 */ /* 0x000fe20008000f00 */
[----:B------:R-:W-:-:S04]  /*03f0*/  IMAD.U32 R6, RZ, RZ, UR4 ;  /* 0x00000004ff067e24 */ /* 0x000fc8000f8e00ff */
[----:B------:R-:W-:-:S05]  /*0400*/  IMAD.WIDE R6, R13, 0x4, R6 ;  /* 0x000000040d067825 */ /* 0x000fca00078e0206 */
[----:B------:R-:W2:Y:S04]  /*0410*/  LDG.E R27, desc[UR6][R6.64+-0x20] ;  /* 0xffffe006061b7981 */ /* 0x000ea8000c1e1900 */
[----:B------:R-:W3:Y:S04]  /*0420*/  LDG.E R29, desc[UR6][R6.64+-0x1c] ;  /* 0xffffe406061d7981 */ /* 0x000ee8000c1e1900 */
[----:B------:R-:W4:Y:S04]  /*0430*/  LDG.E R21, desc[UR6][R6.64+-0x18] ;  /* 0xffffe80606157981 */ /* 0x000f28000c1e1900 */
[----:B------:R-:W4:Y:S04]  /*0440*/  LDG.E R23, desc[UR6][R6.64+-0x14] ;  /* 0xffffec0606177981 */ /* 0x000f28000c1e1900 */
[----:B------:R-:W4:Y:S01]  /*0450*/  LDG.E R25, desc[UR6][R6.64+-0x10] ;  /* 0xfffff00606197981 */ /* 0x000f22000c1e1900 */
[----:B------:R-:W-:Y:S01]  /*0460*/  VIADD R22, R20, 0x1 ;  /* 0x0000000114167836 */ /* 0x000fe20000000000 */
[----:B--2--5:R-:W-:-:S02]  /*0470*/  ISETP.NE.AND P3, PT, R18, R27, PT ;  /* 0x0000001b1200720c */ /* 0x024fc40003f65270 */
[----:B------:R-:W2:Y:S01]  /*0480*/  LDG.E R27, desc[UR6][R6.64+-0xc] ;  /* 0xfffff406061b7981 */ /* 0x000ea2000c1e1900 */
[----:B---3--:R-:W-:-:S03]  /*0490*/  ISETP.NE.AND P4, PT, R18, R29, PT ;  /* 0x0000001d1200720c */ /* 0x008fc60003f85270 */
[----:B------:R-:W3:Y:S07]  /*04a0*/  LDG.E R29, desc[UR6][R6.64+-0x8] ;  /* 0xfffff806061d7981 */ /* 0x000eee000c1e1900 */
[----:B------:R-:W-:Y:S02]  /*04b0*/  @P3 IMAD.MOV R22, RZ, RZ, R20 ;  /* 0x000000ffff163224 */ /* 0x000fe400078e0214 */
[----:B------:R-:W3:Y:S01]  /*04c0*/  LDG.E R20, desc[UR6][R6.64+-0x4] ;  /* 0xfffffc0606147981 */ /* 0x000ee2000c1e1900 */
[----:B----4-:R-:W-:-:S03]  /*04d0*/  ISETP.NE.AND P3, PT, R18, R21, PT ;  /* 0x000000151200720c */ /* 0x010fc60003f65270 */
[----:B------:R-:W4:Y:S01]  /*04e0*/  LDG.E R21, desc[UR6][R6.64] ;  /* 0x0000000606157981 */ /* 0x000f22000c1e1900 */
[----:B------:R-:W-:Y:S02]  /*04f0*/  VIADD R24, R22, 0x1 ;  /* 0x0000000116187836 */ /* 0x000fe40000000000 */
[----:B------:R-:W-:Y:S01]  /*0500*/  @P4 IMAD.MOV R24, RZ, RZ, R22 ;  /* 0x000000ffff184224 */ /* 0x000fe200078e0216 */
[----:B------:R-:W-:Y:S02]  /*0510*/  ISETP.NE.AND P4, PT, R18, R23, PT ;  /* 0x000000171200720c */ /* 0x000fe40003f85270 */
[----:B------:R-:W4:Y:S01]  /*0520*/  LDG.E R23, desc[UR6][R6.64+0x4] ;  /* 0x0000040606177981 */ /* 0x000f22000c1e1900 */
[----:B------:R-:W-:-:S03]  /*0530*/  VIADD R22, R24, 0x1 ;  /* 0x0000000118167836 */ /* 0x000fc60000000000 */
[----:B------:R-:W-:Y:S01]  /*0540*/  @P3 IMAD.MOV R22, RZ, RZ, R24 ;  /* 0x000000ffff163224 */ /* 0x000fe200078e0218 */
[----:B------:R-:W-:Y:S02]  /*0550*/  ISETP.NE.AND P3, PT, R18, R25, PT ;  /* 0x000000191200720c */ /* 0x000fe40003f65270 */
[----:B------:R-:W4:Y:S02]  /*0560*/  LDG.E R25, desc[UR6][R6.64+0x8] ;  /* 0x0000080606197981 */ /* 0x000f24000c1e1900 */
[----:B------:R-:W-:Y:S02]  /*0570*/  IADD3 R24, PT, PT, R22, 0x1, RZ ;  /* 0x0000000116187810 */ /* 0x000fe40007ffe0ff */
[----:B------:R-:W-:-:S04]  /*0580*/  @P4 IMAD.MOV R24, RZ, RZ, R22 ;  /* 0x000000ffff184224 */ /* 0x000fc800078e0216 */
[----:B------:R-:W-:-:S03]  /*0590*/  VIADD R22, R24, 0x1 ;  /* 0x0000000118167836 */ /* 0x000fc60000000000 */
[----:B------:R-:W-:-:S04]  /*05a0*/  @P3 IMAD.MOV R22, RZ, RZ, R24 ;  /* 0x000000ffff163224 */ /* 0x000fc800078e0218 */
[----:B------:R-:W-:Y:S01]  /*05b0*/  VIADD R24, R22, 0x1 ;  /* 0x0000000116187836 */ /* 0x000fe20000000000 */
[C---:B--2---:R-:W-:Y:S02]  /*05c0*/  ISETP.NE.AND P4, PT, R18.reuse, R27, PT ;  /* 0x0000001b1200720c */ /* 0x044fe40003f85270 */
[----:B------:R-:W2:Y:S01]  /*05d0*/  LDG.E R27, desc[UR6][R6.64+0xc] ;  /* 0x00000c06061b7981 */ /* 0x000ea2000c1e1900 */
[----:B---3--:R-:W-:-:S03]  /*05e0*/  ISETP.NE.AND P3, PT, R18, R29, PT ;  /* 0x0000001d1200720c */ /* 0x008fc60003f65270 */
[----:B------:R-:W3:Y:S07]  /*05f0*/  LDG.E R29, desc[UR6][R6.64+0x10] ;  /* 0x00001006061d7981 */ /* 0x000eee000c1e1900 */
[----:B------:R-:W-:Y:S01]  /*0600*/  @P4 IMAD.MOV R24, RZ, RZ, R22 ;  /* 0x000000ffff184224 */ /* 0x000fe200078e0216 */
[----:B------:R-:W-:-:S03]  /*0610*/  ISETP.NE.AND P4, PT, R18, R20, PT ;  /* 0x000000141200720c */ /* 0x000fc60003f85270 */
[C---:B------:R-:W-:Y:S01]  /*0620*/  VIADD R22, R24.reuse, 0x1 ;  /* 0x0000000118167836 */ /* 0x040fe20000000000 */
[----:B------:R-:W-:Y:S02]  /*0630*/  @P3 IADD3 R22, PT, PT, R24, RZ, RZ ;  /* 0x000000ff18163210 */ /* 0x000fe40007ffe0ff */
[----:B------:R-:W3:Y:S03]  /*0640*/  LDG.E R24, desc[UR6][R6.64+0x1c] ;  /* 0x00001c0606187981 */ /* 0x000ee6000c1e1900 */
[----:B------:R-:W-:-:S04]  /*0650*/  VIADD R20, R22, 0x1 ;  /* 0x0000000116147836 */ /* 0x000fc80000000000 */
[----:B------:R-:W-:Y:S02]  /*0660*/  @P4 IMAD.MOV R20, RZ, RZ, R22 ;  /* 0x000000ffff144224 */ /* 0x000fe400078e0216 */
[----:B------:R-:W3:Y:S01]  /*0670*/  LDG.E R22, desc[UR6][R6.64+0x14] ;  /* 0x0000140606167981 */ /* 0x000ee2000c1e1900 */
[----:B----4-:R-:W-:-:S03]  /*0680*/  ISETP.NE.AND P3, PT, R18, R21, PT ;  /* 0x000000151200720c */ /* 0x010fc60003f65270 */
[----:B------:R0:W4:Y:S01]  /*0690*/  LDG.E R21, desc[UR6][R6.64+0x18] ;  /* 0x0000180606157981 */ /* 0x000122000c1e1900 */
[----:B------:R-:W-:Y:S01]  /*06a0*/  ISETP.NE.AND P4, PT, R18, R23, PT ;  /* 0x000000171200720c */ /* 0x000fe20003f85270 */
[----:B------:R-:W-:-:S08]  /*06b0*/  VIADD R23, R20, 0x1 ;  /* 0x0000000114177836 */ /* 0x000fd00000000000 */
[----:B------:R-:W-:Y:S01]  /*06c0*/  @P3 IMAD.MOV R23, RZ, RZ, R20 ;  /* 0x000000ffff173224 */ /* 0x000fe200078e0214 */
[----:B------:R-:W-:-:S03]  /*06d0*/  ISETP.NE.AND P3, PT, R18, R25, PT ;  /* 0x000000191200720c */ /* 0x000fc60003f65270 */
[C---:B------:R-:W-:Y:S01]  /*06e0*/  VIADD R20, R23.reuse, 0x1 ;  /* 0x0000000117147836 */ /* 0x040fe20000000000 */
[----:B------:R-:W-:-:S05]  /*06f0*/  @P4 IADD3 R20, PT, PT, R23, RZ, RZ ;  /* 0x000000ff17144210 */ /* 0x000fca0007ffe0ff */
[----:B------:R-:W-:-:S04]  /*0700*/  VIADD R23, R20, 0x1 ;  /* 0x0000000114177836 */ /* 0x000fc80000000000 */
[----:B------:R-:W-:-:S04]  /*0710*/  @P3 IMAD.MOV R23, RZ, RZ, R20 ;  /* 0x000000ffff173224 */ /* 0x000fc800078e0214 */
[----:B0-----:R-:W-:Y:S02]  /*0720*/  VIADD R6, R23, 0x1 ;  /* 0x0000000117067836 */ /* 0x001fe40000000000 */
[----:B------:R-:W-:Y:S02]  /*0730*/  VIADD R19, R19, 0x10 ;  /* 0x0000001013137836 */ /* 0x000fe40000000000 */
[----:B------:R-:W-:Y:S01]  /*0740*/  VIADD R13, R13, 0x10 ;  /* 0x000000100d0d7836 */ /* 0x000fe20000000000 */
[C---:B--2---:R-:W-:Y:S02]  /*0750*/  ISETP.NE.AND P4, PT, R18.reuse, R27, PT ;  /* 0x0000001b1200720c */ /* 0x044fe40003f85270 */
[----:B---3--:R-:W-:-:S11]  /*0760*/  ISETP.NE.AND P3, PT, R18, R29, PT ;  /* 0x0000001d1200720c */ /* 0x008fd60003f65270 */
[----:B------:R-:W-:-:S04]  /*0770*/  @P4 IMAD.MOV R6, RZ, RZ, R23 ;  /* 0x000000ffff064224 */ /* 0x000fc800078e0217 */
[C---:B------:R-:W-:Y:S01]  /*0780*/  VIADD R7, R6.reuse, 0x1 ;  /* 0x0000000106077836 */ /* 0x040fe20000000000 */
[----:B------:R-:W-:Y:S02]  /*0790*/  @P3 IADD3 R7, PT, PT, R6, RZ, RZ ;  /* 0x000000ff06073210 */ /* 0x000fe40007ffe0ff */
[C---:B------:R-:W-:Y:S02]  /*07a0*/  ISETP.NE.AND P4, PT, R18.reuse, R22, PT ;  /* 0x000000161200720c */ /* 0x040fe40003f85270 */
[----:B----4-:R-:W-:Y:S01]  /*07b0*/  ISETP.NE.AND P3, PT, R18, R21, PT ;  /* 0x000000151200720c */ /* 0x010fe20003f65270 */
[----:B------:R-:W-:-:S10]  /*07c0*/  VIADD R6, R7, 0x1 ;  /* 0x0000000107067836 */ /* 0x000fd40000000000 */
[----:B------:R-:W-:-:S04]  /*07d0*/  @P4 IMAD.MOV R6, RZ, RZ, R7 ;  /* 0x000000ffff064224 */ /* 0x000fc800078e0207 */
[----:B------:R-:W-:Y:S02]  /*07e0*/  VIADD R7, R6, 0x1 ;  /* 0x0000000106077836 */ /* 0x000fe40000000000 */
[----:B------:R-:W-:Y:S01]  /*07f0*/  @P3 IMAD.MOV R7, RZ, RZ, R6 ;  /* 0x000000ffff073224 */ /* 0x000fe200078e0206 */
[----:B------:R-:W-:Y:S02]  /*0800*/  ISETP.NE.AND P3, PT, R19, RZ, PT ;  /* 0x000000ff1300720c */ /* 0x000fe40003f65270 */
[----:B------:R-:W-:Y:S02]  /*0810*/  ISETP.NE.AND P4, PT, R18, R24, PT ;  /* 0x000000181200720c */ /* 0x000fe40003f85270 */
[----:B------:R-:W-:-:S11]  /*0820*/  IADD3 R20, PT, PT, R7, 0x1, RZ ;  /* 0x0000000107147810 */ /* 0x000fd60007ffe0ff */
[----:B------:R-:W-:Y:S01]  /*0830*/  @P4 IMAD.MOV R20, RZ, RZ, R7 ;  /* 0x000000ffff144224 */ /* 0x000fe200078e0207 */
[----:B------:R-:W-:Y:S06]  /*0840*/  @P3 BRA `(.L_x_7) ;  /* 0xfffffff800e43947 */ /* 0x000fec000383ffff */
.L_x_6:
[----:B------:R-:W-:Y:S05]  /*0850*/  BSYNC.RECONVERGENT B2 ;  /* 0x0000000000027941 */ /* 0x000fea0003800200 */
.L_x_5:
[----:B------:R-:W-:Y:S05]  /*0860*/  @!P2 BRA `(.L_x_4) ;  /* 0x00000004004ca947 */ /* 0x000fea0003800000 */
[----:B------:R-:W-:Y:S01]  /*0870*/  ISETP.GE.U32.AND P3, PT, R14, 0x8, PT ;  /* 0x000000080e00780c */ /* 0x000fe20003f66070 */
[----:B------:R-:W-:Y:S01]  /*0880*/  BSSY.RECONVERGENT B2, `(.L_x_8) ;  /* 0x0000025000027945 */ /* 0x000fe20003800200 */
[----:B------:R-:W-:-:S11]  /*0890*/  ISETP.NE.AND P2, PT, R15, RZ, PT ;  /* 0x000000ff0f00720c */ /* 0x000fd60003f45270 */
[----:B------:R-:W-:Y:S05]  /*08a0*/  @!P3 BRA `(.L_x_9) ;  /* 0x000000000088b947 */ /* 0x000fea0003800000 */
[----:B------:R-:W-:-:S05]  /*08b0*/  IMAD.WIDE R6, R13, 0x4, R2 ;  /* 0x000000040d067825 */ /* 0x000fca00078e0202 */
[----:B------:R-:W2:Y:S04]  /*08c0*/  LDG.E R27, desc[UR6][R6.64] ;  /* 0x00000006061b7981 */ /* 0x000ea8000c1e1900 */
[----:B------:R-:W3:Y:S04]  /*08d0*/  LDG.E R29, desc[UR6][R6.64+0x4] ;  /* 0x00000406061d7981 */ /* 0x000ee8000c1e1900 */
[----:B------:R-:W4:Y:S04]  /*08e0*/  LDG.E R24, desc[UR6][R6.64+0x8] ;  /* 0x0000080606187981 */ /* 0x000f28000c1e1900 */
[----:B------:R-:W4:Y:S04]  /*08f0*/  LDG.E R26, desc[UR6][R6.64+0xc] ;  /* 0x00000c06061a7981 */ /* 0x000f28000c1e1900 */
[----:B0-----:R-:W4:Y:S04]  /*0900*/  LDG.E R19, desc[UR6][R6.64+0x10] ;  /* 0x0000100606137981 */ /* 0x001f28000c1e1900 */
[----:B------:R-:W4:Y:S04]  /*0910*/  LDG.E R21, desc[UR6][R6.64+0x14] ;  /* 0x0000140606157981 */ /* 0x000f28000c1e1900 */
[----:B------:R-:W4:Y:S04]  /*0920*/  LDG.E R23, desc[UR6][R6.64+0x18] ;  /* 0x0000180606177981 */ /* 0x000f28000c1e1900 */
[----:B------:R0:W4:Y:S01]  /*0930*/  LDG.E R25, desc[UR6][R6.64+0x1c] ;  /* 0x00001c0606197981 */ /* 0x000122000c1e1900 */
[----:B------:R-:W-:Y:S01]  /*0940*/  VIADD R22, R20, 0x1 ;  /* 0x0000000114167836 */ /* 0x000fe20000000000 */
[----:B------:R-:W-:-:S02]  /*0950*/  IADD3 R13, PT, PT, R13, 0x8, RZ ;  /* 0x000000080d0d7810 */ /* 0x000fc40007ffe0ff */
[C---:B--2--5:R-:W-:Y:S02]  /*0960*/  ISETP.NE.AND P4, PT, R18.reuse, R27, PT ;  /* 0x0000001b1200720c */ /* 0x064fe40003f85270 */
[----:B---3--:R-:W-:-:S11]  /*0970*/  ISETP.NE.AND P3, PT, R18, R29, PT ;  /* 0x0000001d1200720c */ /* 0x008fd60003f65270 */
[----:B------:R-:W-:Y:S01]  /*0980*/  @P4 IMAD.MOV R22, RZ, RZ, R20 ;  /* 0x000000ffff164224 */ /* 0x000fe200078e0214 */
[----:B----4-:R-:W-:-:S03]  /*0990*/  ISETP.NE.AND P4, PT, R18, R24, PT ;  /* 0x000000181200720c */ /* 0x010fc60003f85270 */
[C---:B------:R-:W-:Y:S01]  /*09a0*/  VIADD R20, R22.reuse, 0x1 ;  /* 0x0000000116147836 */ /* 0x040fe20000000000 */
[----:B------:R-:W-:Y:S02]  /*09b0*/  @P3 IADD3 R20, PT, PT, R22, RZ, RZ ;  /* 0x000000ff16143210 */ /* 0x000fe40007ffe0ff */
[----:B------:R-:W-:-:S03]  /*09c0*/  ISETP.NE.AND P3, PT, R18, R26, PT ;  /* 0x0000001a1200720c */ /* 0x000fc60003f65270 */
[----:B------:R-:W-:-:S04]  /*09d0*/  VIADD R22, R20, 0x1 ;  /* 0x0000000114167836 */ /* 0x000fc80000000000 */
[----:B------:R-:W-:Y:S01]  /*09e0*/  @P4 IMAD.MOV R22, RZ, RZ, R20 ;  /* 0x000000ffff164224 */ /* 0x000fe200078e0214 */
[----:B------:R-:W-:-:S03]  /*09f0*/  ISETP.NE.AND P4, PT, R18, R19, PT ;  /* 0x000000131200720c */ /* 0x000fc60003f85270 */
[----:B0-----:R-:W-:Y:S02]  /*0a00*/  VIADD R6, R22, 0x1 ;  /* 0x0000000116067836 */ /* 0x001fe40000000000 */
[----:B------:R-:W-:Y:S01]  /*0a10*/  @P3 IMAD.MOV R6, RZ, RZ, R22 ;  /* 0x000000ffff063224 */ /* 0x000fe200078e0216 */
[----:B------:R-:W-:-:S03]  /*0a20*/  ISETP.NE.AND P3, PT, R18, R21, PT ;  /* 0x000000151200720c */ /* 0x000fc60003f65270 */
[----:B------:R-:W-:-:S04]  /*0a30*/  VIADD R7, R6, 0x1 ;  /* 0x0000000106077836 */ /* 0x000fc80000000000 */
[----:B------:R-:W-:Y:S02]  /*0a40*/  @P4 IADD3 R7, PT, PT, R6, RZ, RZ ;  /* 0x000000ff06074210 */ /* 0x000fe40007ffe0ff */
[----:B------:R-:W-:-:S03]  /*0a50*/  ISETP.NE.AND P4, PT, R18, R23, PT ;  /* 0x000000171200720c */ /* 0x000fc60003f85270 */
[----:B------:R-:W-:Y:S02]  /*0a60*/  VIADD R6, R7, 0x1 ;  /* 0x0000000107067836 */ /* 0x000fe40000000000 */
[----:B------:R-:W-:Y:S01]  /*0a70*/  @P3 IMAD.MOV R6, RZ, RZ, R7 ;  /* 0x000000ffff063224 */ /* 0x000fe200078e0207 */
[----:B------:R-:W-:-:S03]  /*0a80*/  ISETP.NE.AND P3, PT, R18, R25, PT ;  /* 0x000000191200720c */ /* 0x000fc60003f65270 */
[----:B------:R-:W-:-:S04]  /*0a90*/  VIADD R7, R6, 0x1 ;  /* 0x0000000106077836 */ /* 0x000fc80000000000 */
[----:B------:R-:W-:-:S04]  /*0aa0*/  @P4 IMAD.MOV R7, RZ, RZ, R6 ;  /* 0x000000ffff074224 */ /* 0x000fc800078e0206 */
[----:B------:R-:W-:Y:S02]  /*0ab0*/  VIADD R20, R7, 0x1 ;  /* 0x0000000107147836 */ /* 0x000fe40000000000 */
[----:B------:R-:W-:-:S07]  /*0ac0*/  @P3 IMAD.MOV R20, RZ, RZ, R7 ;  /* 0x000000ffff143224 */ /* 0x000fce00078e0207 */
.L_x_9:
[----:B------:R-:W-:Y:S05]  /*0ad0*/  BSYNC.RECONVERGENT B2 ;  /* 0x0000000000027941 */ /* 0x000fea0003800200 */
.L_x_8:
[----:B------:R-:W-:Y:S05]  /*0ae0*/  @!P2 BRA `(.L_x_4) ;  /* 0x0000000000aca947 */ /* 0x000fea0003800000 */
[----:B------:R-:W-:Y:S01]  /*0af0*/  ISETP.GE.U32.AND P3, PT, R15, 0x4, PT ;  /* 0x000000040f00780c */ /* 0x000fe20003f66070 */
[----:B------:R-:W-:Y:S01]  /*0b00*/  BSSY.RECONVERGENT B2, `(.L_x_10) ;  /* 0x0000015000027945 */ /* 0x000fe20003800200 */
[----:B------:R-:W-:-:S11]  /*0b10*/  ISETP.NE.AND P2, PT, R16, RZ, PT ;  /* 0x000000ff1000720c */ /* 0x000fd60003f45270 */
[----:B------:R-:W-:Y:S05]  /*0b20*/  @!P3 BRA `(.L_x_11) ;  /* 0x000000000048b947 */ /* 0x000fea0003800000 */
[----:B------:R-:W-:-:S05]  /*0b30*/  IMAD.WIDE R6, R13, 0x4, R2 ;  /* 0x000000040d067825 */ /* 0x000fca00078e0202 */
[----:B0-----:R-:W2:Y:S04]  /*0b40*/  LDG.E R19, desc[UR6][R6.64] ;  /* 0x0000000606137981 */ /* 0x001ea8000c1e1900 */
[----:B------:R-:W3:Y:S04]  /*0b50*/  LDG.E R21, desc[UR6][R6.64+0x4] ;  /* 0x0000040606157981 */ /* 0x000ee8000c1e1900 */
[----:B------:R-:W4:Y:S04]  /*0b60*/  LDG.E R23, desc[UR6][R6.64+0x8] ;  /* 0x0000080606177981 */ /* 0x000f28000c1e1900 */
[----:B------:R-:W4:Y:S01]  /*0b70*/  LDG.E R25, desc[UR6][R6.64+0xc] ;  /* 0x00000c0606197981 */ /* 0x000f22000c1e1900 */
[----:B------:R-:W-:Y:S01]  /*0b80*/  VIADD R13, R13, 0x4 ;  /* 0x000000040d0d7836 */ /* 0x000fe20000000000 */
[----:B--2--5:R-:W-:Y:S01]  /*0b90*/  ISETP.NE.AND P4, PT, R18, R19, PT ;  /* 0x000000131200720c */ /* 0x024fe20003f85270 */
[----:B------:R-:W-:Y:S01]  /*0ba0*/  VIADD R19, R20, 0x1 ;  /* 0x0000000114137836 */ /* 0x000fe20000000000 */
[----:B---3--:R-:W-:-:S11]  /*0bb0*/  ISETP.NE.AND P3, PT, R18, R21, PT ;  /* 0x000000151200720c */ /* 0x008fd60003f65270 */
[----:B------:R-:W-:Y:S01]  /*0bc0*/  @P4 IMAD.MOV R19, RZ, RZ, R20 ;  /* 0x000000ffff134224 */ /* 0x000fe200078e0214 */
[----:B----4-:R-:W-:-:S03]  /*0bd0*/  ISETP.NE.AND P4, PT, R18, R23, PT ;  /* 0x000000171200720c */ /* 0x010fc60003f85270 */
[----:B------:R-:W-:Y:S02]  /*0be0*/  VIADD R20, R19, 0x1 ;  /* 0x0000000113147836 */ /* 0x000fe40000000000 */
[----:B------:R-:W-:Y:S01]  /*0bf0*/  @P3 IMAD.MOV R20, RZ, RZ, R19 ;  /* 0x000000ffff143224 */ /* 0x000fe200078e0213 */
[----:B------:R-:W-:-:S04]  /*0c00*/  ISETP.NE.AND P3, PT, R18, R25, PT ;  /* 0x000000191200720c */ /* 0x000fc80003f65270 */
[----:B------:R-:W-:-:S03]  /*0c10*/  IADD3 R19, PT, PT, R20, 0x1, RZ ;  /* 0x0000000114137810 */ /* 0x000fc60007ffe0ff */
[----:B------:R-:W-:-:S04]  /*0c20*/  @P4 IMAD.MOV R19, RZ, RZ, R20 ;  /* 0x000000ffff134224 */ /* 0x000fc800078e0214 */
[----:B------:R-:W-:Y:S02]  /*0c30*/  VIADD R20, R19, 0x1 ;  /* 0x0000000113147836 */ /* 0x000fe40000000000 */
[----:B------:R-:W-:-:S07]  /*0c40*/  @P3 IMAD.MOV R20, RZ, RZ, R19 ;  /* 0x000000ffff143224 */ /* 0x000fce00078e0213 */
.L_x_11:
[----:B------:R-:W-:Y:S05]  /*0c50*/  BSYNC.RECONVERGENT B2 ;  /* 0x0000000000027941 */ /* 0x000fea0003800200 */
.L_x_10:
[----:B------:R-:W-:Y:S05]  /*0c60*/  @!P2 BRA `(.L_x_4) ;  /* 0x00000000004ca947 */ /* 0x000fea0003800000 */
[----:B------:R-:W-:-:S05]  /*0c70*/  IMAD.WIDE R2, R13, 0x4, R2 ;  /* 0x000000040d027825 */ /* 0x000fca00078e0202 */
[----:B------:R-:W2:Y:S01]  /*0c80*/  LDG.E R7, desc[UR6][R2.64] ;  /* 0x0000000602077981 */ /* 0x000ea2000c1e1900 */
[----:B------:R-:W-:Y:S01]  /*0c90*/  ISETP.NE.AND P3, PT, R16, 0x1, PT ;  /* 0x000000011000780c */ /* 0x000fe20003f65270 */
[----:B------:R-:W-:Y:S01]  /*0ca0*/  VIADD R6, R20, 0x1 ;  /* 0x0000000114067836 */ /* 0x000fe20000000000 */
[----:B--2--5:R-:W-:-:S13]  /*0cb0*/  ISETP.NE.AND P2, PT, R18, R7, PT ;  /* 0x000000071200720c */ /* 0x024fda0003f45270 */
[----:B------:R-:W-:-:S05]  /*0cc0*/  @P2 IADD3 R6, PT, PT, R20, RZ, RZ ;  /* 0x000000ff14062210 */ /* 0x000fca0007ffe0ff */
[----:B------:R-:W-:Y:S01]  /*0cd0*/  IMAD.MOV.U32 R20, RZ, RZ, R6 ;  /* 0x000000ffff147224 */ /* 0x000fe200078e0006 */
[----:B------:R-:W-:Y:S06]  /*0ce0*/  @!P3 BRA `(.L_x_4) ;  /* 0x00000000002cb947 */ /* 0x000fec0003800000 */
[----:B------:R-:W-:Y:S01]  /*0cf0*/  ISETP.NE.AND P3, PT, R16, 0x2, PT ;  /* 0x000000021000780c */ /* 0x000fe20003f65270 */
[----:B------:R-:W2:-:S12]  /*0d00*/  LDG.E R7, desc[UR6][R2.64+0x4] ;  /* 0x0000040602077981 */ /* 0x000e98000c1e1900 */
[----:B------:R-:W3:Y:S01]  /*0d10*/  @P3 LDG.E R13, desc[UR6][R2.64+0x8] ;  /* 0x00000806020d3981 */ /* 0x000ee2000c1e1900 */
[----:B------:R-:W-:Y:S01]  /*0d20*/  VIADD R6, R20, 0x1 ;  /* 0x0000000114067836 */ /* 0x000fe20000000000 */
[C---:B--2---:R-:W-:Y:S02]  /*0d30*/  ISETP.NE.AND P2, PT, R18.reuse, R7, PT ;  /* 0x000000071200720c */ /* 0x044fe40003f45270 */
[----:B---3--:R-:W-:-:S11]  /*0d40*/  ISETP.NE.AND P4, PT, R18, R13, P3 ;  /* 0x0000000d1200720c */ /* 0x008fd60001f85270 */
[----:B------:R-:W-:-:S04]  /*0d50*/  @P2 IMAD.MOV R6, RZ, RZ, R20 ;  /* 0x000000ffff062224 */ /* 0x000fc800078e0214 */
[----:B------:R-:W-:-:S04]  /*0d60*/  IMAD.MOV.U32 R20, RZ, RZ, R6 ;  /* 0x000000ffff147224 */ /* 0x000fc800078e0006 */
[C---:B------:R-:W-:Y:S01]  /*0d70*/  @P3 VIADD R6, R20.reuse, 0x1 ;  /* 0x0000000114063836 */ /* 0x040fe20000000000 */
[----:B------:R-:W-:-:S05]  /*0d80*/  @P4 IADD3 R6, PT, PT, R20, RZ, RZ ;  /* 0x000000ff14064210 */ /* 0x000fca0007ffe0ff */
[----:B------:R-:W-:-:S07]  /*0d90*/  @P3 IMAD.MOV.U32 R20, RZ, RZ, R6 ;  /* 0x000000ffff143224 */ /* 0x000fce00078e0006 */
.L_x_4:
[----:B------:R-:W-:Y:S05]  /*0da0*/  BSYNC.RECONVERGENT B0 ;  /* 0x0000000000007941 */ /* 0x000fea0003800200 */
.L_x_3:
[----:B------:R-:W-:Y:S05]  /*0db0*/  @!P1 BRA `(.L_x_12) ;  /* 0xfffffff4004c9947 */ /* 0x000fea000383ffff */
.L_x_2:
[----:B------:R-:W-:Y:S05]  /*0dc0*/  BSYNC.RECONVERGENT B1 ;  /* 0x0000000000017941 */ /* 0x000fea0003800200 */
.L_x_0:
[----:B-----5:R-:W-:Y:S01]  /*0dd0*/  IADD3 R0, PT, PT, R11, R20, R0 ;  /* 0x000000140b007210 */ /* 0x020fe20007ffe000 */
[----:B------:R-:W-:Y:S03]  /*0de0*/  BSSY.RECONVERGENT B0, `(.L_x_13) ;  /* 0x000000f000007945 */ /* 0x000fe60003800200 */
[----:B------:R-:W-:-:S04]  /*0df0*/  IADD3 R0, PT, PT, -R0, R9, R10 ;  /* 0x0000000900007210 */ /* 0x000fc80007ffe10a */
[----:B------:R-:W-:Y:S02]  /*0e00*/  I2FP.F32.S32 R9, R0 ;  /* 0x0000000000097245 */ /* 0x000fe40000201400 */
[----:B------:R-:W-:Y:S02]  /*0e10*/  I2FP.F32.S32 R0, R20 ;  /* 0x0000001400007245 */ /* 0x000fe40000201400 */
[----:B------:R-:W1:Y:S08]  /*0e20*/  MUFU.RCP R2, R9 ;  /* 0x0000000900027308 */ /* 0x000e700000001000 */
[----:B------:R-:W2:Y:S01]  /*0e30*/  FCHK P0, R0, R9 ;  /* 0x0000000900007302 */ /* 0x000ea20000000000 */
[----:B-1----:R-:W-:-:S04]  /*0e40*/  FFMA R3, -R9, R2, 1 ;  /* 0x3f80000009037423 */ /* 0x002fc80000000102 */
[----:B------:R-:W-:-:S04]  /*0e50*/  FFMA R3, R2, R3, R2 ;  /* 0x0000000302037223 */ /* 0x000fc80000000002 */
[----:B------:R-:W-:-:S04]  /*0e60*/  FFMA R2, R0, R3, RZ ;  /* 0x0000000300027223 */ /* 0x000fc800000000ff */
[----:B0-----:R-:W-:-:S04]  /*0e70*/  FFMA R6, -R9, R2, R0 ;  /* 0x0000000209067223 */ /* 0x001fc80000000100 */
[----:B------:R-:W-:Y:S01]  /*0e80*/  FFMA R7, R3, R6, R2 ;  /* 0x0000000603077223 */ /* 0x000fe20000000002 */
[----:B--2---:R-:W-:Y:S06]  /*0e90*/  @!P0 BRA `(.L_x_14) ;  /* 0x00000000000c8947 */ /* 0x004fec0003800000 */
[----:B------:R-:W-:-:S07]  /*0ea0*/  MOV R2, 0xec0 ;  /* 0x00000ec000027802 */ /* 0x000fce0000000f00 */
[----:B------:R-:W-:Y:S05]  /*0eb0*/  CALL.REL.NOINC `($__internal_0_$__cuda_sm3x_div_rn_noftz_f32_slowpath) ;  /* 0x0000000000287944 */ /* 0x000fea0003c00000 */
[----:B------:R-:W-:-:S07]  /*0ec0*/  IMAD.MOV.U32 R7, RZ, RZ, R0 ;  /* 0x000000ffff077224 */ /* 0x000fce00078e0000 */
.L_x_14:
[----:B------:R-:W-:Y:S05]  /*0ed0*/  BSYNC.RECONVERGENT B0 ;  /* 0x0000000000007941 */ /* 0x000fea0003800200 */
.L_x_13:
[----:B------:R-:W0:Y:S02]  /*0ee0*/  LDC.64 R2, c[0x0][0x398] ;  /* 0x0000e600ff027b82 */ /* 0x000e240000000a00 */
[----:B0-----:R-:W-:-:S05]  /*0ef0*/  IMAD.WIDE R2, R8, 0x4, R2 ;  /* 0x0000000408027825 */ /* 0x001fca00078e0202 */
[----:B------:R0:W-:Y:S04]  /*0f00*/  STG.E desc[UR6][R2.64], R7 ;  /* 0x0000000702007986 */ /* 0x0001e8000c101906 */
[----:B------:R-:W2:Y:S01]  /*0f10*/  LDG.E R9, desc[UR6][R4.64+0x4] ;  /* 0x0000040604097981 */ /* 0x000ea2000c1e1900 */
[----:B------:R-:W-:-:S05]  /*0f20*/  VIADD R8, R8, 0x1 ;  /* 0x0000000108087836 */ /* 0x000fca0000000000 */
[----:B--2---:R-:W-:-:S13]  /*0f30*/  ISETP.GE.AND P0, PT, R8, R9, PT ;  /* 0x000000090800720c */ /* 0x004fda0003f06270 */
[----:B0-----:R-:W-:Y:S05]  /*0f40*/  @!P0 BRA `(.L_x_15) ;  /* 0xfffffff000808947 */ /* 0x001fea000383ffff */
[----:B------:R-:W-:Y:S05]  /*0f50*/  EXIT ;  /* 0x000000000000794d */ /* 0x000fea0003800000 */
        .weak           $__internal_0_$__cuda_sm3x_div_rn_noftz_f32_slowpath
        .type           $__internal_0_$__cuda_sm3x_div_rn_noftz_f32_slowpath,@function
        .size           $__internal_0_$__cuda_sm3x_div_rn_noftz_f32_slowpath,(.L_x_28 - $__internal_0_$__cuda_sm3x_div_rn_noftz_f32_slowpath)
$__internal_0_$__cuda_sm3x_div_rn_noftz_f32_slowpath:
[--C-:B------:R-:W-:Y:S01]  /*0f60*/  SHF.R.U32.HI R6, RZ, 0x17, R9.reuse ;  /* 0x00000017ff067819 */ /* 0x100fe20000011609 */
[----:B------:R-:W-:Y:S01]  /*0f70*/  BSSY.RECONVERGENT B1, `(.L_x_16) ;  /* 0x0000065000017945 */ /* 0x000fe20003800200 */
[----:B------:R-:W-:Y:S01]  /*0f80*/  SHF.R.U32.HI R3, RZ, 0x17, R0 ;  /* 0x00000017ff037819 */ /* 0x000fe20000011600 */
[----:B------:R-:W-:Y:S01]  /*0f90*/  IMAD.MOV.U32 R10, RZ, RZ, R9 ;  /* 0x000000ffff0a7224 */ /* 0x000fe200078e0009 */
[----:B------:R-:W-:Y:S02]  /*0fa0*/  LOP3.LUT R13, R6, 0xff, RZ, 0xc0, !PT ;  /* 0x000000ff060d7812 */ /* 0x000fe400078ec0ff */
[----:B------:R-:W-:Y:S02]  /*0fb0*/  LOP3.LUT R12, R3, 0xff, RZ, 0xc0, !PT ;  /* 0x000000ff030c7812 */ /* 0x000fe400078ec0ff */
[----:B------:R-:W-:Y:S01]  /*0fc0*/  MOV R7, R0 ;  /* 0x0000000000077202 */ /* 0x000fe20000000f00 */
[----:B------:R-:W-:Y:S02]  /*0fd0*/  VIADD R14, R13, 0xffffffff ;  /* 0xffffffff0d0e7836 */ /* 0x000fe40000000000 */
[----:B------:R-:W-:-:S03]  /*0fe0*/  VIADD R11, R12, 0xffffffff ;  /* 0xffffffff0c0b7836 */ /* 0x000fc60000000000 */
[----:B------:R-:W-:-:S04]  /*0ff0*/  ISETP.GT.U32.AND P0, PT, R14, 0xfd, PT ;  /* 0x000000fd0e00780c */ /* 0x000fc80003f04070 */
[----:B------:R-:W-:-:S13]  /*1000*/  ISETP.GT.U32.OR P0, PT, R11, 0xfd, P0 ;  /* 0x000000fd0b00780c */ /* 0x000fda0000704470 */
[----:B------:R-:W-:Y:S01]  /*1010*/  @!P0 IMAD.MOV.U32 R6, RZ, RZ, RZ ;  /* 0x000000ffff068224 */ /* 0x000fe200078e00ff */
[----:B------:R-:W-:Y:S06]  /*1020*/  @!P0 BRA `(.L_x_17) ;  /* 0x0000000000608947 */ /* 0x000fec0003800000 */
[----:B------:R-:W-:Y:S01]  /*1030*/  FSETP.GTU.FTZ.AND P0, PT, |R0|, +INF , PT ;  /* 0x7f8000000000780b */ /* 0x000fe20003f1c200 */
[----:B------:R-:W-:Y:S01]  /*1040*/  IMAD.MOV.U32 R3, RZ, RZ, R9 ;  /* 0x000000ffff037224 */ /* 0x000fe200078e0009 */
[----:B------:R-:W-:-:S04]  /*1050*/  FSETP.GTU.FTZ.AND P1, PT, |R9|, +INF , PT ;  /* 0x7f8000000900780b */ /* 0x000fc80003f3c200 */
[----:B------:R-:W-:-:S13]  /*1060*/  PLOP3.LUT P0, PT, P0, P1, PT, 0xf8, 0x8f ;  /* 0x00000000008f781c */ /* 0x000fda0000703f70 */
[----:B------:R-:W-:Y:S05]  /*1070*/  @P0 BRA `(.L_x_18) ;  /* 0x00000004004c0947 */ /* 0x000fea0003800000 */
[----:B------:R-:W-:-:S13]  /*1080*/  LOP3.LUT P0, RZ, R10, 0x7fffffff, R7, 0xc8, !PT ;  /* 0x7fffffff0aff7812 */ /* 0x000fda000780c807 */
[----:B------:R-:W-:Y:S05]  /*1090*/  @!P0 BRA `(.L_x_19) ;  /* 0x00000004003c8947 */ /* 0x000fea0003800000 */
[C---:B------:R-:W-:Y:S02]  /*10a0*/  FSETP.NEU.FTZ.AND P1, PT, |R0|.reuse, +INF , PT ;  /* 0x7f8000000000780b */ /* 0x040fe40003f3d200 */
[----:B------:R-:W-:Y:S02]  /*10b0*/  FSETP.NEU.FTZ.AND P2, PT, |R3|, +INF , PT ;  /* 0x7f8000000300780b */ /* 0x000fe40003f5d200 */
[----:B------:R-:W-:-:S11]  /*10c0*/  FSETP.NEU.FTZ.AND P0, PT, |R0|, +INF , PT ;  /* 0x7f8000000000780b */ /* 0x000fd60003f1d200 */
[----:B------:R-:W-:Y:S05]  /*10d0*/  @!P2 BRA !P1, `(.L_x_19) ;  /* 0x00000004002ca947 */ /* 0x000fea0004800000 */
[----:B------:R-:W-:-:S04]  /*10e0*/  LOP3.LUT P1, RZ, R7, 0x7fffffff, RZ, 0xc0, !PT ;  /* 0x7fffffff07ff7812 */ /* 0x000fc8000782c0ff */
[----:B------:R-:W-:-:S13]  /*10f0*/  PLOP3.LUT P1, PT, P2, P1, PT, 0x2f, 0xf2 ;  /* 0x0000000000f2781c */ /* 0x000fda0001722577 */
[----:B------:R-:W-:Y:S05]  /*1100*/  @P1 BRA `(.L_x_20) ;  /* 0x0000000400181947 */ /* 0x000fea0003800000 */
[----:B------:R-:W-:-:S04]  /*1110*/  LOP3.LUT P1, RZ, R10, 0x7fffffff, RZ, 0xc0, !PT ;  /* 0x7fffffff0aff7812 */ /* 0x000fc8000782c0ff */
[----:B------:R-:W-:-:S13]  /*1120*/  PLOP3.LUT P0, PT, P0, P1, PT, 0x2f, 0xf2 ;  /* 0x0000000000f2781c */ /* 0x000fda0000702577 */
[----:B------:R-:W-:Y:S05]  /*1130*/  @P0 BRA `(.L_x_21) ;  /* 0x0000000400000947 */ /* 0x000fea0003800000 */
[----:B------:R-:W-:Y:S02]  /*1140*/  ISETP.GE.AND P0, PT, R11, RZ, PT ;  /* 0x000000ff0b00720c */ /* 0x000fe40003f06270 */
[----:B------:R-:W-:-:S11]  /*1150*/  ISETP.GE.AND P1, PT, R14, RZ, PT ;  /* 0x000000ff0e00720c */ /* 0x000fd60003f26270 */
[----:B------:R-:W-:Y:S02]  /*1160*/  @P0 IMAD.MOV.U32 R6, RZ, RZ, RZ ;  /* 0x000000ffff060224 */ /* 0x000fe400078e00ff */
[----:B------:R-:W-:Y:S01]  /*1170*/  @!P0 FFMA R7, R0, 1.84467440737095516160e+19, RZ ;  /* 0x5f80000000078823 */ /* 0x000fe200000000ff */
[----:B------:R-:W-:Y:S02]  /*1180*/  @!P0 IMAD.MOV.U32 R6, RZ, RZ, -0x40 ;  /* 0xffffffc0ff068424 */ /* 0x000fe400078e00ff */
[----:B------:R-:W-:-:S03]  /*1190*/  @!P1 FFMA R10, R3, 1.84467440737095516160e+19, RZ ;  /* 0x5f800000030a9823 */ /* 0x000fc600000000ff */
[----:B------:R-:W-:-:S07]  /*11a0*/  @!P1 IADD3 R6, PT, PT, R6, 0x40, RZ ;  /* 0x0000004006069810 */ /* 0x000fce0007ffe0ff */
.L_x_17:
[----:B------:R-:W-:Y:S01]  /*11b0*/  LEA R3, R13, 0xc0800000, 0x17 ;  /* 0xc08000000d037811 */ /* 0x000fe200078eb8ff */
[----:B------:R-:W-:Y:S04]  /*11c0*/  BSSY.RECONVERGENT B2, `(.L_x_22) ;  /* 0x0000036000027945 */ /* 0x000fe80003800200 */
[----:B------:R-:W-:Y:S02]  /*11d0*/  IMAD.IADD R3, R10, 0x1, -R3 ;  /* 0x000000010a037824 */ /* 0x000fe400078e0a03 */
[----:B------:R-:W-:Y:S02]  /*11e0*/  VIADD R10, R12, 0xffffff81 ;  /* 0xffffff810c0a7836 */ /* 0x000fe40000000000 */
[----:B------:R-:W0:Y:S01]  /*11f0*/  MUFU.RCP R9, R3 ;  /* 0x0000000300097308 */ /* 0x000e220000001000 */
[----:B------:R-:W-:Y:S01]  /*1200*/  FADD.FTZ R11, -R3, -RZ ;  /* 0x800000ff030b7221 */ /* 0x000fe20000010100 */
[----:B------:R-:W-:-:S03]  /*1210*/  IMAD R0, R10, -0x800000, R7 ;  /* 0xff8000000a007824 */ /* 0x000fc600078e0207 */
[----:B0-----:R-:W-:-:S04]  /*1220*/  FFMA R12, R9, R11, 1 ;  /* 0x3f800000090c7423 */ /* 0x001fc8000000000b */
[----:B------:R-:W-:-:S04]  /*1230*/  FFMA R14, R9, R12, R9 ;  /* 0x0000000c090e7223 */ /* 0x000fc80000000009 */
[----:B------:R-:W-:-:S04]  /*1240*/  FFMA R7, R0, R14, RZ ;  /* 0x0000000e00077223 */ /* 0x000fc800000000ff */
[----:B------:R-:W-:-:S04]  /*1250*/  FFMA R12, R11, R7, R0 ;  /* 0x000000070b0c7223 */ /* 0x000fc80000000000 */
[----:B------:R-:W-:Y:S01]  /*1260*/  FFMA R9, R14, R12, R7 ;  /* 0x0000000c0e097223 */ /* 0x000fe20000000007 */
[----:B------:R-:W-:-:S03]  /*1270*/  IADD3 R7, PT, PT, R10, 0x7f, -R13 ;  /* 0x0000007f0a077810 */ /* 0x000fc60007ffe80d */
[----:B------:R-:W-:Y:S02]  /*1280*/  FFMA R12, R11, R9, R0 ;  /* 0x000000090b0c7223 */ /* 0x000fe40000000000 */
[----:B------:R-:W-:Y:S02]  /*1290*/  IMAD.IADD R7, R7, 0x1, R6 ;  /* 0x0000000107077824 */ /* 0x000fe400078e0206 */
[----:B------:R-:W-:-:S05]  /*12a0*/  FFMA R0, R14, R12, R9 ;  /* 0x0000000c0e007223 */ /* 0x000fca0000000009 */
[----:B------:R-:W-:-:S04]  /*12b0*/  SHF.R.U32.HI R3, RZ, 0x17, R0 ;  /* 0x00000017ff037819 */ /* 0x000fc80000011600 */
[----:B------:R-:W-:-:S05]  /*12c0*/  LOP3.LUT R3, R3, 0xff, RZ, 0xc0, !PT ;  /* 0x000000ff03037812 */ /* 0x000fca00078ec0ff */
[----:B------:R-:W-:-:S04]  /*12d0*/  IMAD.IADD R11, R3, 0x1, R7 ;  /* 0x00000001030b7824 */ /* 0x000fc800078e0207 */
[----:B------:R-:W-:-:S05]  /*12e0*/  VIADD R3, R11, 0xffffffff ;  /* 0xffffffff0b037836 */ /* 0x000fca0000000000 */
[----:B------:R-:W-:-:S13]  /*12f0*/  ISETP.GE.U32.AND P0, PT, R3, 0xfe, PT ;  /* 0x000000fe0300780c */ /* 0x000fda0003f06070 */
[----:B------:R-:W-:Y:S05]  /*1300*/  @!P0 BRA `(.L_x_23) ;  /* 0x0000000000808947 */ /* 0x000fea0003800000 */
[----:B------:R-:W-:-:S13]  /*1310*/  ISETP.GT.AND P0, PT, R11, 0xfe, PT ;  /* 0x000000fe0b00780c */ /* 0x000fda0003f04270 */
[----:B------:R-:W-:Y:S05]  /*1320*/  @P0 BRA `(.L_x_24) ;  /* 0x00000000006c0947 */ /* 0x000fea0003800000 */
[----:B------:R-:W-:-:S13]  /*1330*/  ISETP.GE.AND P0, PT, R11, 0x1, PT ;  /* 0x000000010b00780c */ /* 0x000fda0003f06270 */
[----:B------:R-:W-:Y:S05]  /*1340*/  @P0 BRA `(.L_x_25) ;  /* 0x0000000000740947 */ /* 0x000fea0003800000 */
[----:B------:R-:W-:Y:S02]  /*1350*/  ISETP.GE.AND P0, PT, R11, -0x18, PT ;  /* 0xffffffe80b00780c */ /* 0x000fe40003f06270 */
[----:B------:R-:W-:-:S11]  /*1360*/  LOP3.LUT R0, R0, 0x80000000, RZ, 0xc0, !PT ;  /* 0x8000000000007812 */ /* 0x000fd600078ec0ff */
[----:B------:R-:W-:Y:S05]  /*1370*/  @!P0 BRA `(.L_x_25) ;  /* 0x0000000000688947 */ /* 0x000fea0003800000 */
[CCC-:B------:R-:W-:Y:S01]  /*1380*/  FFMA.RZ R3, R14.reuse, R12.reuse, R9.reuse ;  /* 0x0000000c0e037223 */ /* 0x1c0fe2000000c009 */
[C---:B------:R-:W-:Y:S01]  /*1390*/  IADD3 R10, PT, PT, R11.reuse, 0x20, RZ ;  /* 0x000000200b0a7810 */ /* 0x040fe20007ffe0ff */
[CCC-:B------:R-:W-:Y:S01]  /*13a0*/  FFMA.RM R6, R14.reuse, R12.reuse, R9.reuse ;  /* 0x0000000c0e067223 */ /* 0x1c0fe20000004009 */
[----:B------:R-:W-:Y:S02]  /*13b0*/  ISETP.NE.AND P2, PT, R11, RZ, PT ;  /* 0x000000ff0b00720c */ /* 0x000fe40003f45270 */
[----:B------:R-:W-:Y:S01]  /*13c0*/  LOP3.LUT R7, R3, 0x7fffff, RZ, 0xc0, !PT ;  /* 0x007fffff03077812 */ /* 0x000fe200078ec0ff */
[----:B------:R-:W-:Y:S01]  /*13d0*/  FFMA.RP R3, R14, R12, R9 ;  /* 0x0000000c0e037223 */ /* 0x000fe20000008009 */
[----:B------:R-:W-:Y:S01]  /*13e0*/  IMAD.MOV R9, RZ, RZ, -R11 ;  /* 0x000000ffff097224 */ /* 0x000fe200078e0a0b */
[----:B------:R-:W-:Y:S02]  /*13f0*/  ISETP.NE.AND P1, PT, R11, RZ, PT ;  /* 0x000000ff0b00720c */ /* 0x000fe40003f25270 */
[----:B------:R-:W-:-:S02]  /*1400*/  LOP3.LUT R7, R7, 0x800000, RZ, 0xfc, !PT ;  /* 0x0080000007077812 */ /* 0x000fc400078efcff */
[----:B------:R-:W-:Y:S02]  /*1410*/  FSETP.NEU.FTZ.AND P0, PT, R3, R6, PT ;  /* 0x000000060300720b */ /* 0x000fe40003f1d000 */
[----:B------:R-:W-:Y:S02]  /*1420*/  SHF.L.U32 R10, R7, R10, RZ ;  /* 0x0000000a070a7219 */ /* 0x000fe400000006ff */
[----:B------:R-:W-:Y:S02]  /*1430*/  SEL R6, R9, RZ, P2 ;  /* 0x000000ff09067207 */ /* 0x000fe40001000000 */
[----:B------:R-:W-:Y:S02]  /*1440*/  ISETP.NE.AND P1, PT, R10, RZ, P1 ;  /* 0x000000ff0a00720c */ /* 0x000fe40000f25270 */
[----:B------:R-:W-:Y:S02]  /*1450*/  SHF.R.U32.HI R6, RZ, R6, R7 ;  /* 0x00000006ff067219 */ /* 0x000fe40000011607 */
[----:B------:R-:W-:-:S02]  /*1460*/  PLOP3.LUT P0, PT, P0, P1, PT, 0xf8, 0x8f ;  /* 0x00000000008f781c */ /* 0x000fc40000703f70 */
[----:B------:R-:W-:Y:S02]  /*1470*/  SHF.R.U32.HI R10, RZ, 0x1, R6 ;  /* 0x00000001ff0a7819 */ /* 0x000fe40000011606 */
[----:B------:R-:W-:-:S04]  /*1480*/  SEL R3, RZ, 0x1, !P0 ;  /* 0x00000001ff037807 */ /* 0x000fc80004000000 */
[----:B------:R-:W-:-:S04]  /*1490*/  LOP3.LUT R3, R3, 0x1, R10, 0xf8, !PT ;  /* 0x0000000103037812 */ /* 0x000fc800078ef80a */
[----:B------:R-:W-:-:S05]  /*14a0*/  LOP3.LUT R3, R3, R6, RZ, 0xc0, !PT ;  /* 0x0000000603037212 */ /* 0x000fca00078ec0ff */
[----:B------:R-:W-:-:S05]  /*14b0*/  IMAD.IADD R3, R10, 0x1, R3 ;  /* 0x000000010a037824 */ /* 0x000fca00078e0203 */
[----:B------:R-:W-:Y:S01]  /*14c0*/  LOP3.LUT R0, R3, R0, RZ, 0xfc, !PT ;  /* 0x0000000003007212 */ /* 0x000fe200078efcff */
[----:B------:R-:W-:Y:S06]  /*14d0*/  BRA `(.L_x_25) ;  /* 0x0000000000107947 */ /* 0x000fec0003800000 */
.L_x_24:
[----:B------:R-:W-:-:S04]  /*14e0*/  LOP3.LUT R0, R0, 0x80000000, RZ, 0xc0, !PT ;  /* 0x8000000000007812 */ /* 0x000fc800078ec0ff */
[----:B------:R-:W-:Y:S01]  /*14f0*/  LOP3.LUT R0, R0, 0x7f800000, RZ, 0xfc, !PT ;  /* 0x7f80000000007812 */ /* 0x000fe200078efcff */
[----:B------:R-:W-:Y:S06]  /*1500*/  BRA `(.L_x_25) ;  /* 0x0000000000047947 */ /* 0x000fec0003800000 */
.L_x_23:
[----:B------:R-:W-:-:S07]  /*1510*/  IMAD R0, R7, 0x800000, R0 ;  /* 0x0080000007007824 */ /* 0x000fce00078e0200 */
.L_x_25:
[----:B------:R-:W-:Y:S05]  /*1520*/  BSYNC.RECONVERGENT B2 ;  /* 0x0000000000027941 */ /* 0x000fea0003800200 */
.L_x_22:
[----:B------:R-:W-:Y:S05]  /*1530*/  BRA `(.L_x_26) ;  /* 0x0000000000207947 */ /* 0x000fea0003800000 */
.L_x_21:
[----:B------:R-:W-:-:S04]  /*1540*/  LOP3.LUT R0, R10, 0x80000000, R7, 0x48, !PT ;  /* 0x800000000a007812 */ /* 0x000fc800078e4807 */
[----:B------:R-:W-:Y:S01]  /*1550*/  LOP3.LUT R0, R0, 0x7f800000, RZ, 0xfc, !PT ;  /* 0x7f80000000007812 */ /* 0x000fe200078efcff */
[----:B------:R-:W-:Y:S06]  /*1560*/  BRA `(.L_x_26) ;  /* 0x0000000000147947 */ /* 0x000fec0003800000 */
.L_x_20:
[----:B------:R-:W-:Y:S01]  /*1570*/  LOP3.LUT R0, R10, 0x80000000, R7, 0x48, !PT ;  /* 0x800000000a007812 */ /* 0x000fe200078e4807 */
[----:B------:R-:W-:Y:S06]  /*1580*/  BRA `(.L_x_26) ;  /* 0x00000000000c7947 */ /* 0x000fec0003800000 */
.L_x_19:
[----:B------:R-:W0:Y:S01]  /*1590*/  MUFU.RSQ R0, -QNAN ;  /* 0xffc0000000007908 */ /* 0x000e220000001400 */
[----:B------:R-:W-:Y:S05]  /*15a0*/  BRA `(.L_x_26) ;  /* 0x0000000000047947 */ /* 0x000fea0003800000 */
.L_x_18:
[----:B------:R-:W-:-:S07]  /*15b0*/  FADD.FTZ R0, R0, R3 ;  /* 0x0000000300007221 */ /* 0x000fce0000010000 */
.L_x_26:
[----:B------:R-:W-:Y:S05]  /*15c0*/  BSYNC.RECONVERGENT B1 ;  /* 0x0000000000017941 */ /* 0x000fea0003800200 */
.L_x_16:
[----:B------:R-:W-:-:S04]  /*15d0*/  IMAD.MOV.U32 R3, RZ, RZ, 0x0 ;  /* 0x00000000ff037424 */ /* 0x000fc800078e00ff */
[----:B0-----:R-:W-:Y:S05]  /*15e0*/  RET.REL.NODEC R2 `(_Z7jaccardPiS_S_Pfi) ;  /* 0xffffffe802847950 */ /* 0x001fea0003c3ffff */
.L_x_27:
[----:B------:R-:W-:-:S00]  /*15f0*/  BRA `(.L_x_27) ;  /* 0xfffffffc00fc7947 */ /* 0x000fc0000383ffff */
[----:B------:R-:W-:-:S00]  /*1600*/  NOP ;  /* 0x0000000000007918 */ /* 0x000fc00000000000 */
[----:B------:R-:W-:-:S00]  /*1610*/  NOP ;  /* 0x0000000000007918 */ /* 0x000fc00000000000 */
[----:B------:R-:W-:-:S00]  /*1620*/  NOP ;  /* 0x0000000000007918 */ /* 0x000fc00000000000 */
[----:B------:R-:W-:-:S00]  /*1630*/  NOP ;  /* 0x0000000000007918 */ /* 0x000fc00000000000 */
[----:B------:R-:W-:-:S00]  /*1640*/  NOP ;  /* 0x0000000000007918 */ /* 0x000fc00000000000 */
[----:B------:R-:W-:-:S00]  /*1650*/  NOP ;  /* 0x0000000000007918 */ /* 0x000fc00000000000 */
[----:B------:R-:W-:-:S00]  /*1660*/  NOP ;  /* 0x0000000000007918 */ /* 0x000fc00000000000 */
[----:B------:R-:W-:-:S00]  /*1670*/  NOP ;  /* 0x0000000000007918 */ /* 0x000fc00000000000 */
.L_x_28:


//--------------------- .nv.shared.reserved.0     --------------------------
	.section	.nv.shared.reserved.0,"aw",@nobits
	.weak		__nv_reservedSMEM_offset_0_alias
	.size		__nv_reservedSMEM_offset_0_alias, 0, 64
	.other		__nv_reservedSMEM_offset_0_alias,@"STO_CUDA_RESERVED_SHARED STV_DEFAULT"
__nv_reservedSMEM_offset_0_alias:
	.zero		0
	.zero		64


//--------------------- .nv.constant0._Z7jaccardPiS_S_Pfi --------------------------
	.section	.nv.constant0._Z7jaccardPiS_S_Pfi,"a",@progbits
	.sectionflags	@""
	.align	4
.nv.constant0._Z7jaccardPiS_S_Pfi:
	.zero		932


//--------------------- SYMBOLS --------------------------

	.type		.nv.reservedSmem.offset0,@object
	.size		.nv.reservedSmem.offset0,0x4
